//
// Generated by NVIDIA NVVM Compiler
//
// Compiler Build ID: CL-36424714
// Cuda compilation tools, release 13.0, V13.0.88
// Based on NVVM 20.0.0
//

.version 9.0
.target sm_100
.address_size 64

	// .globl	default_function_kernel

.visible .entry default_function_kernel(
	.param .u64 .ptr .align 1 default_function_kernel_param_0,
	.param .u64 .ptr .align 1 default_function_kernel_param_1
)
.maxntid 60
{
	.reg .pred 	%p<3>;
	.reg .b16 	%rs<15>;
	.reg .b32 	%r<53>;
	.reg .b32 	%f<2>;
	.reg .b64 	%rd<9>;

	ld.param.u64 	%rd1, [default_function_kernel_param_0];
	ld.param.u64 	%rd2, [default_function_kernel_param_1];
	cvta.to.global.u64 	%rd3, %rd2;
	cvta.to.global.u64 	%rd4, %rd1;
	mov.u32 	%r1, %ctaid.x;
	mov.u32 	%r2, %tid.x;
	cvt.u16.u32 	%rs1, %r2;
	mul.lo.s16 	%rs2, %rs1, 43;
	shr.u16 	%rs3, %rs2, 9;
	cvt.u32.u16 	%r3, %rs3;
	mad.lo.s32 	%r4, %r1, 5, %r3;
	shr.u32 	%r5, %r4, 1;
	mul.hi.u32 	%r6, %r5, -1539299055;
	shr.u32 	%r7, %r6, 8;
	shr.u16 	%rs4, %rs2, 8;
	cvt.u32.u16 	%r8, %rs4;
	mad.lo.s32 	%r9, %r1, 10, %r8;
	shr.u32 	%r11, %r9, 2;
	mul.hi.u32 	%r12, %r11, 1377834121;
	shr.u32 	%r13, %r12, 7;
	mul.lo.s32 	%r14, %r13, 1596;
	sub.s32 	%r15, %r9, %r14;
	cvt.u16.u32 	%rs5, %r15;
	mul.hi.u16 	%rs6, %rs5, 3121;
	cvt.u32.u16 	%r16, %rs6;
	mul.lo.s16 	%rs7, %rs6, 27;
	shr.u16 	%rs8, %rs7, 9;
	mul.lo.s16 	%rs9, %rs8, 19;
	sub.s16 	%rs10, %rs6, %rs9;
	mul.hi.u32 	%r17, %r9, -2045222521;
	sub.s32 	%r18, %r9, %r17;
	shr.u32 	%r19, %r18, 1;
	add.s32 	%r20, %r19, %r17;
	shr.u32 	%r21, %r20, 4;
	mul.lo.s32 	%r22, %r21, 21;
	sub.s32 	%r23, %r9, %r22;
	cvt.u16.u32 	%rs11, %r23;
	mul.lo.s16 	%rs12, %rs11, 86;
	shr.u16 	%rs13, %rs12, 8;
	mov.b16 	%rs14, 504;
	mov.b32 	%r24, {%rs13, %rs14};
	cvt.u32.u16 	%r25, %rs10;
	mov.b32 	%r26, 72;
	prmt.b32 	%r27, %r26, %r25, 0x3340U;
	prmt.b32 	%r28, %r29, %r30, 0x3340U;
	prmt.b32 	%r31, %r27, %r28, 0x5410U;
	mov.b32 	%r32, 0;
	dp2a.lo.u32.u32 	%r33, %r24, %r31, %r32;
	setp.gt.u32 	%p1, %r15, 797;
	selp.b32 	%r34, 36, 0, %p1;
	mad.lo.s32 	%r35, %r1, 6, %r2;
	mul.hi.u32 	%r36, %r35, 954437177;
	shr.u32 	%r37, %r36, 2;
	mul.lo.s32 	%r38, %r37, 18;
	sub.s32 	%r39, %r35, %r38;
	shl.b32 	%r40, %r39, 1;
	add.s32 	%r41, %r16, -38;
	setp.lt.u32 	%p2, %r15, 798;
	selp.b32 	%r42, %r16, %r41, %p2;
	mul.hi.u32 	%r43, %r42, -1356305461;
	sub.s32 	%r44, %r42, %r43;
	shr.u32 	%r45, %r44, 1;
	add.s32 	%r46, %r45, %r43;
	shr.u32 	%r47, %r46, 4;
	mad.lo.s32 	%r48, %r7, 9576, %r47;
	add.s32 	%r49, %r48, %r34;
	add.s32 	%r50, %r49, %r40;
	add.s32 	%r51, %r50, %r33;
	mul.wide.u32 	%rd5, %r51, 4;
	add.s64 	%rd6, %rd4, %rd5;
	ld.global.nc.f32 	%f1, [%rd6];
	mad.lo.s32 	%r52, %r1, 54, %r35;
	mul.wide.u32 	%rd7, %r52, 4;
	add.s64 	%rd8, %rd3, %rd7;
	st.global.f32 	[%rd8], %f1;
	ret;

}


// ===== COMPILED SASS (sm_100) =====

	.target	sm_100

	.elftype	@"ET_EXEC"


//--------------------- .note.nv.tkinfo           --------------------------
	.section	.note.nv.tkinfo,"",@"SHT_NOTE"
	.sectionflags	@"SHF_NOTE_NV_TKINFO"
	.tkinfo
        /*0018*/ 	.word	0x00000002
        /*0030*/ 	.string	""
        /*0030*/ 	.string	"ptxas"
        /*0030*/ 	.string	"Cuda compilation tools, release 13.0, V13.0.88"
        /*0030*/ 	.string	"Build cuda_13.0.r13.0/compiler.36424714_0"
        /*0030*/ 	.string	"-arch sm_100 -m 64 "



//--------------------- .note.nv.cuinfo           --------------------------
	.section	.note.nv.cuinfo,"",@"SHT_NOTE"
	.sectionflags	@"SHF_NOTE_NV_CUINFO"
        /*0018*/ 	.short	0x0002
        /*001a*/ 	.short	0x0064
        /*001c*/ 	.short	0x0082
	.zero		2


//--------------------- .nv.info                  --------------------------
	.section	.nv.info,"",@"SHT_CUDA_INFO"
	.align	4


	//----- nvinfo : EIATTR_REGCOUNT
	.align		4
        /*0000*/ 	.byte	0x04, 0x2f
        /*0002*/ 	.short	(.L_1 - .L_0)
	.align		4
.L_0:
        /*0004*/ 	.word	index@(default_function_kernel)
        /*0008*/ 	.word	0x0000000e


	//----- nvinfo : EIATTR_FRAME_SIZE
	.align		4
.L_1:
        /*000c*/ 	.byte	0x04, 0x11
        /*000e*/ 	.short	(.L_3 - .L_2)
	.align		4
.L_2:
        /*0010*/ 	.word	index@(default_function_kernel)
        /*0014*/ 	.word	0x00000000


	//----- nvinfo : EIATTR_MIN_STACK_SIZE
	.align		4
.L_3:
        /*0018*/ 	.byte	0x04, 0x12
        /*001a*/ 	.short	(.L_5 - .L_4)
	.align		4
.L_4:
        /*001c*/ 	.word	index@(default_function_kernel)
        /*0020*/ 	.word	0x00000000
.L_5:


//--------------------- .nv.compat                --------------------------
	.section	.nv.compat,"",@"SHT_CUDA_COMPAT_INFO"
	.align	4
        /*0000*/ 	.byte	0x02, 0x09, 0x00, 0x00, 0x02, 0x02, 0x01, 0x00, 0x02, 0x05, 0x05, 0x00, 0x03, 0x07, 0x01, 0x01
        /*0010*/ 	.byte	0x02, 0x03, 0x00, 0x00, 0x02, 0x06, 0x01, 0x00, 0x04, 0x0b, 0x08, 0x00, 0x09, 0x00, 0x00, 0x00
        /*0020*/ 	.byte	0x00, 0x00, 0x00, 0x00


//--------------------- .nv.info.default_function_kernel --------------------------
	.section	.nv.info.default_function_kernel,"",@"SHT_CUDA_INFO"
	.sectionflags	@""
	.align	4


	//----- nvinfo : EIATTR_CUDA_API_VERSION
	.align		4
        /*0000*/ 	.byte	0x04, 0x37
        /*0002*/ 	.short	(.L_7 - .L_6)
.L_6:
        /*0004*/ 	.word	0x00000082


	//----- nvinfo : EIATTR_KPARAM_INFO
	.align		4
.L_7:
        /*0008*/ 	.byte	0x04, 0x17
        /*000a*/ 	.short	(.L_9 - .L_8)
.L_8:
        /*000c*/ 	.word	0x00000000
        /*0010*/ 	.short	0x0001
        /*0012*/ 	.short	0x0008
        /*0014*/ 	.byte	0x00, 0xf5, 0x21, 0x00


	//----- nvinfo : EIATTR_KPARAM_INFO
	.align		4
.L_9:
        /*0018*/ 	.byte	0x04, 0x17
        /*001a*/ 	.short	(.L_11 - .L_10)
.L_10:
        /*001c*/ 	.word	0x00000000
        /*0020*/ 	.short	0x0000
        /*0022*/ 	.short	0x0000
        /*0024*/ 	.byte	0x00, 0xf5, 0x21, 0x00


	//----- nvinfo : EIATTR_SPARSE_MMA_MASK
	.align		4
.L_11:
        /*0028*/ 	.byte	0x03, 0x50
        /*002a*/ 	.short	0x0000


	//----- nvinfo : EIATTR_MAXREG_COUNT
	.align		4
        /*002c*/ 	.byte	0x03, 0x1b
        /*002e*/ 	.short	0x00ff


	//----- nvinfo : EIATTR_MERCURY_ISA_VERSION
	.align		4
        /*0030*/ 	.byte	0x03, 0x5f
        /*0032*/ 	.short	0x0101


	//----- nvinfo : EIATTR_VRC_CTA_INIT_COUNT
	.align		4
        /*0034*/ 	.byte	0x02, 0x4a
	.zero		1
	.zero		1


	//----- nvinfo : EIATTR_EXIT_INSTR_OFFSETS
	.align		4
        /*0038*/ 	.byte	0x04, 0x1c
        /*003a*/ 	.short	(.L_13 - .L_12)


	//   ....[0]....
.L_12:
        /*003c*/ 	.word	0x000004a0


	//----- nvinfo : EIATTR_MAX_THREADS
	.align		4
.L_13:
        /*0040*/ 	.byte	0x04, 0x05
        /*0042*/ 	.short	(.L_15 - .L_14)
.L_14:
        /*0044*/ 	.word	0x0000003c
        /*0048*/ 	.word	0x00000001
        /*004c*/ 	.word	0x00000001


	//----- nvinfo : EIATTR_CBANK_PARAM_SIZE
	.align		4
.L_15:
        /*0050*/ 	.byte	0x03, 0x19
        /*0052*/ 	.short	0x0010


	//----- nvinfo : EIATTR_PARAM_CBANK
	.align		4
        /*0054*/ 	.byte	0x04, 0x0a
        /*0056*/ 	.short	(.L_17 - .L_16)
	.align		4
.L_16:
        /*0058*/ 	.word	index@(.nv.constant0.default_function_kernel)
        /*005c*/ 	.short	0x0380
        /*005e*/ 	.short	0x0010


	//----- nvinfo : EIATTR_SW_WAR
	.align		4
.L_17:
        /*0060*/ 	.byte	0x04, 0x36
        /*0062*/ 	.short	(.L_19 - .L_18)
.L_18:
        /*0064*/ 	.word	0x00000008
.L_19:


//--------------------- .nv.callgraph             --------------------------
	.section	.nv.callgraph,"",@"SHT_CUDA_CALLGRAPH"
	.align	4
	.sectionentsize	8
	.align		4
        /*0000*/ 	.word	0x00000000
	.align		4
        /*0004*/ 	.word	0xffffffff
	.align		4
        /*0008*/ 	.word	0x00000000
	.align		4
        /*000c*/ 	.word	0xfffffffe
	.align		4
        /*0010*/ 	.word	0x00000000
	.align		4
        /*0014*/ 	.word	0xfffffffd
	.align		4
        /*0018*/ 	.word	0x00000000
	.align		4
        /*001c*/ 	.word	0xfffffffc


//--------------------- .text.default_function_kernel --------------------------
	.section	.text.default_function_kernel,"ax",@progbits
	.align	128
        .global         default_function_kernel
        .type           default_function_kernel,@function
        .size           default_function_kernel,(.L_x_1 - default_function_kernel)
        .other          default_function_kernel,@"STO_CUDA_ENTRY STV_DEFAULT"
default_function_kernel:
.text.default_function_kernel:
[----:B------:R-:W0:Y:S01]  /*0000*/  LDC R1, c[0x0][0x37c] ;  /* 0x0000df00ff017b82 */ /* 0x000e220000000800 */
[----:B------:R-:W1:Y:S01]  /*0010*/  S2R R3, SR_TID.X ;  /* 0x0000000000037919 */ /* 0x000e620000002100 */
[----:B------:R-:W-:Y:S01]  /*0020*/  IMAD.MOV.U32 R10, RZ, RZ, 0x48 ;  /* 0x00000048ff0a7424 */ /* 0x000fe200078e00ff */
[----:B------:R-:W2:Y:S01]  /*0030*/  LDCU.64 UR4, c[0x0][0x358] ;  /* 0x00006b00ff0477ac */ /* 0x000ea20008000a00 */
[----:B------:R-:W3:Y:S01]  /*0040*/  S2R R0, SR_CTAID.X ;  /* 0x0000000000007919 */ /* 0x000ee20000002500 */
[----:B-1----:R-:W-:-:S05]  /*0050*/  PRMT R2, R3, 0x9910, RZ ;  /* 0x0000991003027816 */ /* 0x002fca00000000ff */
[----:B------:R-:W-:-:S05]  /*0060*/  IMAD R2, R2, 0x2b, RZ ;  /* 0x0000002b02027824 */ /* 0x000fca00078e02ff */
[----:B------:R-:W-:-:S04]  /*0070*/  LOP3.LUT R7, R2, 0xffff, RZ, 0xc0, !PT ;  /* 0x0000ffff02077812 */ /* 0x000fc800078ec0ff */
[----:B------:R-:W-:-:S04]  /*0080*/  SHF.R.U32.HI R2, RZ, 0x8, R7 ;  /* 0x00000008ff027819 */ /* 0x000fc80000011607 */
[----:B------:R-:W-:-:S05]  /*0090*/  LOP3.LUT R5, R2, 0xffff, RZ, 0xc0, !PT ;  /* 0x0000ffff02057812 */ /* 0x000fca00078ec0ff */
[----:B---3--:R-:W-:-:S04]  /*00a0*/  IMAD R4, R0, 0xa, R5 ;  /* 0x0000000a00047824 */ /* 0x008fc800078e0205 */
[----:B------:R-:W-:Y:S01]  /*00b0*/  IMAD.HI.U32 R9, R4, -0x79e79e79, RZ ;  /* 0x8618618704097827 */ /* 0x000fe200078e00ff */
[----:B------:R-:W-:-:S05]  /*00c0*/  SHF.R.U32.HI R2, RZ, 0x2, R4 ;  /* 0x00000002ff027819 */ /* 0x000fca0000011604 */
[----:B------:R-:W-:-:S05]  /*00d0*/  IMAD.HI.U32 R2, R2, 0x52201489, RZ ;  /* 0x5220148902027827 */ /* 0x000fca00078e00ff */
[----:B------:R-:W-:-:S05]  /*00e0*/  SHF.R.U32.HI R5, RZ, 0x7, R2 ;  /* 0x00000007ff057819 */ /* 0x000fca0000011602 */
[----:B------:R-:W-:-:S05]  /*00f0*/  IMAD R2, R5, -0x63c, R4 ;  /* 0xfffff9c405027824 */ /* 0x000fca00078e0204 */
[C---:B------:R-:W-:Y:S02]  /*0100*/  LOP3.LUT R5, R2.reuse, 0xffff, RZ, 0xc0, !PT ;  /* 0x0000ffff02057812 */ /* 0x040fe400078ec0ff */
[----:B------:R-:W-:-:S03]  /*0110*/  ISETP.GE.U32.AND P0, PT, R2, 0x31e, PT ;  /* 0x0000031e0200780c */ /* 0x000fc60003f06070 */
[----:B------:R-:W-:-:S05]  /*0120*/  IMAD R5, R5, 0xc31, RZ ;  /* 0x00000c3105057824 */ /* 0x000fca00078e02ff */
[----:B------:R-:W-:-:S04]  /*0130*/  SHF.R.U32.HI R6, RZ, 0x10, R5 ;  /* 0x00000010ff067819 */ /* 0x000fc80000011605 */
[----:B------:R-:W-:-:S05]  /*0140*/  PRMT R5, R6, 0x9910, RZ ;  /* 0x0000991006057816 */ /* 0x000fca00000000ff */
[----:B------:R-:W-:-:S05]  /*0150*/  IMAD R5, R5, 0x1b, RZ ;  /* 0x0000001b05057824 */ /* 0x000fca00078e02ff */
[----:B------:R-:W-:-:S04]  /*0160*/  LOP3.LUT R5, R5, 0xffff, RZ, 0xc0, !PT ;  /* 0x0000ffff05057812 */ /* 0x000fc800078ec0ff */
[----:B------:R-:W-:-:S04]  /*0170*/  SHF.R.U32.HI R5, RZ, 0x9, R5 ;  /* 0x00000009ff057819 */ /* 0x000fc80000011605 */
[----:B------:R-:W-:-:S05]  /*0180*/  PRMT R5, R5, 0x9910, RZ ;  /* 0x0000991005057816 */ /* 0x000fca00000000ff */
[----:B------:R-:W-:-:S04]  /*0190*/  IMAD R5, R5, 0x13, RZ ;  /* 0x0000001305057824 */ /* 0x000fc800078e02ff */
[----:B------:R-:W-:Y:S01]  /*01a0*/  IMAD.MOV R8, RZ, RZ, -R5 ;  /* 0x000000ffff087224 */ /* 0x000fe200078e0a05 */
[----:B------:R-:W-:-:S04]  /*01b0*/  SHF.R.U32.HI R5, RZ, 0x9, R7 ;  /* 0x00000009ff057819 */ /* 0x000fc80000011607 */
[----:B------:R-:W-:Y:S01]  /*01c0*/  PRMT R7, R8, 0x7710, RZ ;  /* 0x0000771008077816 */ /* 0x000fe200000000ff */
[----:B------:R-:W-:Y:S01]  /*01d0*/  IMAD.IADD R8, R4, 0x1, -R9 ;  /* 0x0000000104087824 */ /* 0x000fe200078e0a09 */
[----:B------:R-:W-:-:S03]  /*01e0*/  LOP3.LUT R5, R5, 0xffff, RZ, 0xc0, !PT ;  /* 0x0000ffff05057812 */ /* 0x000fc600078ec0ff */
[----:B------:R-:W-:Y:S01]  /*01f0*/  IMAD.IADD R7, R6, 0x1, R7 ;  /* 0x0000000106077824 */ /* 0x000fe200078e0207 */
[----:B------:R-:W-:Y:S01]  /*0200*/  LEA.HI R8, R8, R9, RZ, 0x1f ;  /* 0x0000000908087211 */ /* 0x000fe200078ff8ff */
[----:B------:R-:W-:Y:S01]  /*0210*/  @P0 VIADD R6, R6, 0xffffffda ;  /* 0xffffffda06060836 */ /* 0x000fe20000000000 */
[----:B------:R-:W-:Y:S01]  /*0220*/  ISETP.GT.U32.AND P0, PT, R2, 0x31d, PT ;  /* 0x0000031d0200780c */ /* 0x000fe20003f04070 */
[----:B------:R-:W-:Y:S01]  /*0230*/  IMAD R5, R0, 0x5, R5 ;  /* 0x0000000500057824 */ /* 0x000fe200078e0205 */
[----:B------:R-:W-:Y:S01]  /*0240*/  SHF.R.U32.HI R9, RZ, 0x4, R8 ;  /* 0x00000004ff097819 */ /* 0x000fe20000011608 */
[C---:B------:R-:W-:Y:S01]  /*0250*/  IMAD.HI.U32 R11, R6.reuse, -0x50d79435, RZ ;  /* 0xaf286bcb060b7827 */ /* 0x040fe200078e00ff */
[----:B------:R-:W-:Y:S02]  /*0260*/  LOP3.LUT R7, R7, 0xffff, RZ, 0xc0, !PT ;  /* 0x0000ffff07077812 */ /* 0x000fe400078ec0ff */
[----:B------:R-:W-:Y:S01]  /*0270*/  SHF.R.U32.HI R5, RZ, 0x1, R5 ;  /* 0x00000001ff057819 */ /* 0x000fe20000011605 */
[----:B------:R-:W-:Y:S01]  /*0280*/  IMAD.IADD R6, R6, 0x1, -R11 ;  /* 0x0000000106067824 */ /* 0x000fe200078e0a0b */
[----:B------:R-:W-:Y:S01]  /*0290*/  PRMT R7, R10, 0x3340, R7 ;  /* 0x000033400a077816 */ /* 0x000fe20000000007 */
[----:B------:R-:W-:-:S02]  /*02a0*/  IMAD R9, R9, -0x15, R4 ;  /* 0xffffffeb09097824 */ /* 0x000fc400078e0204 */
[----:B------:R-:W-:Y:S01]  /*02b0*/  IMAD.HI.U32 R5, R5, -0x5bbfd6ef, RZ ;  /* 0xa440291105057827 */ /* 0x000fe200078e00ff */
[----:B------:R-:W-:Y:S02]  /*02c0*/  LEA.HI R6, R6, R11, RZ, 0x1f ;  /* 0x0000000b06067211 */ /* 0x000fe400078ff8ff */
[----:B------:R-:W-:Y:S01]  /*02d0*/  PRMT R8, R9, 0x9910, RZ ;  /* 0x0000991009087816 */ /* 0x000fe200000000ff */
[----:B------:R-:W-:Y:S01]  /*02e0*/  IMAD.MOV.U32 R10, RZ, RZ, 0x1f8 ;  /* 0x000001f8ff0a7424 */ /* 0x000fe200078e00ff */
[----:B------:R-:W-:Y:S01]  /*02f0*/  SHF.R.U32.HI R4, RZ, 0x8, R5 ;  /* 0x00000008ff047819 */ /* 0x000fe20000011605 */
[----:B------:R-:W-:Y:S01]  /*0300*/  IMAD R5, R0, 0x6, R3 ;  /* 0x0000000600057824 */ /* 0x000fe200078e0203 */
[----:B------:R-:W-:Y:S01]  /*0310*/  SHF.R.U32.HI R9, RZ, 0x4, R6 ;  /* 0x00000004ff097819 */ /* 0x000fe20000011606 */
[----:B------:R-:W-:Y:S01]  /*0320*/  IMAD.MOV.U32 R2, RZ, RZ, R8 ;  /* 0x000000ffff027224 */ /* 0x000fe200078e0008 */
[----:B0-----:R-:W-:Y:S01]  /*0330*/  PRMT R6, R1, 0x3340, R1 ;  /* 0x0000334001067816 */ /* 0x001fe20000000001 */
[----:B------:R-:W-:Y:S01]  /*0340*/  IMAD.HI.U32 R8, R5, 0x38e38e39, RZ ;  /* 0x38e38e3905087827 */ /* 0x000fe200078e00ff */
[----:B------:R-:W-:-:S02]  /*0350*/  PRMT R10, R10, 0x5410, R10 ;  /* 0x000054100a0a7816 */ /* 0x000fc4000000000a */
[----:B------:R-:W-:Y:S01]  /*0360*/  PRMT R7, R7, 0x5410, R6 ;  /* 0x0000541007077816 */ /* 0x000fe20000000006 */
[----:B------:R-:W-:Y:S01]  /*0370*/  IMAD R9, R4, 0x2568, R9 ;  /* 0x0000256804097824 */ /* 0x000fe200078e0209 */
[----:B------:R-:W-:Y:S01]  /*0380*/  SHF.R.U32.HI R8, RZ, 0x2, R8 ;  /* 0x00000002ff087819 */ /* 0x000fe20000011608 */
[----:B------:R-:W-:Y:S02]  /*0390*/  IMAD R4, R2, 0x56, RZ ;  /* 0x0000005602047824 */ /* 0x000fe400078e02ff */
[----:B------:R-:W0:Y:S01]  /*03a0*/  LDC.64 R2, c[0x0][0x380] ;  /* 0x0000e000ff027b82 */ /* 0x000e220000000a00 */
[----:B------:R-:W-:Y:S02]  /*03b0*/  VIADD R11, R9, 0x24 ;  /* 0x00000024090b7836 */ /* 0x000fe40000000000 */
[----:B------:R-:W-:Y:S01]  /*03c0*/  LOP3.LUT R4, R4, 0xffff, RZ, 0xc0, !PT ;  /* 0x0000ffff04047812 */ /* 0x000fe200078ec0ff */
[----:B------:R-:W-:Y:S02]  /*03d0*/  @!P0 IMAD.MOV R11, RZ, RZ, R9 ;  /* 0x000000ffff0b8224 */ /* 0x000fe400078e0209 */
[----:B------:R-:W-:Y:S01]  /*03e0*/  IMAD R8, R8, -0x12, R5 ;  /* 0xffffffee08087824 */ /* 0x000fe200078e0205 */
[----:B------:R-:W-:-:S04]  /*03f0*/  SHF.R.U32.HI R4, RZ, 0x8, R4 ;  /* 0x00000008ff047819 */ /* 0x000fc80000011604 */
[----:B------:R-:W-:-:S05]  /*0400*/  PRMT R4, R4, 0x7610, R10 ;  /* 0x0000761004047816 */ /* 0x000fca000000000a */
[----:B------:R-:W-:Y:S02]  /*0410*/  IDP.2A.LO.U16.U8 R4, R4, R7, RZ ;  /* 0x0000000704047226 */ /* 0x000fe400000010ff */
[----:B------:R-:W-:-:S04]  /*0420*/  IMAD R7, R8, 0x2, R11 ;  /* 0x0000000208077824 */ /* 0x000fc800078e020b */
[----:B------:R-:W-:-:S04]  /*0430*/  IMAD.IADD R7, R4, 0x1, R7 ;  /* 0x0000000104077824 */ /* 0x000fc800078e0207 */
[----:B0-----:R-:W-:Y:S02]  /*0440*/  IMAD.WIDE.U32 R2, R7, 0x4, R2 ;  /* 0x0000000407027825 */ /* 0x001fe400078e0002 */
[----:B------:R-:W0:Y:S04]  /*0450*/  LDC.64 R6, c[0x0][0x388] ;  /* 0x0000e200ff067b82 */ /* 0x000e280000000a00 */
[----:B--2---:R-:W2:Y:S01]  /*0460*/  LDG.E.CONSTANT R3, desc[UR4][R2.64] ;  /* 0x0000000402037981 */ /* 0x004ea2000c1e9900 */
[----:B------:R-:W-:-:S04]  /*0470*/  IMAD R5, R0, 0x36, R5 ;  /* 0x0000003600057824 */ /* 0x000fc800078e0205 */
[----:B0-----:R-:W-:-:S05]  /*0480*/  IMAD.WIDE.U32 R4, R5, 0x4, R6 ;  /* 0x0000000405047825 */ /* 0x001fca00078e0006 */
[----:B--2---:R-:W-:Y:S01]  /*0490*/  STG.E desc[UR4][R4.64], R3 ;  /* 0x0000000304007986 */ /* 0x004fe2000c101904 */
[----:B------:R-:W-:Y:S05]  /*04a0*/  EXIT ;  /* 0x000000000000794d */ /* 0x000fea0003800000 */
.L_x_0:
[----:B------:R-:W-:-:S00]  /*04b0*/  BRA `(.L_x_0) ;  /* 0xfffffffc00fc7947 */ /* 0x000fc0000383ffff */
[----:B------:R-:W-:-:S00]  /*04c0*/  NOP ;  /* 0x0000000000007918 */ /* 0x000fc00000000000 */
        /* <DEDUP_REMOVED lines=11> */
.L_x_1:


//--------------------- .nv.shared.reserved.0     --------------------------
	.section	.nv.shared.reserved.0,"aw",@nobits
	.weak		__nv_reservedSMEM_offset_0_alias
	.size		__nv_reservedSMEM_offset_0_alias, 0, 64
	.other		__nv_reservedSMEM_offset_0_alias,@"STO_CUDA_RESERVED_SHARED STV_DEFAULT"
__nv_reservedSMEM_offset_0_alias:
	.zero		0
	.zero		64


//--------------------- .nv.constant0.default_function_kernel --------------------------
	.section	.nv.constant0.default_function_kernel,"a",@progbits
	.sectionflags	@""
	.align	4
.nv.constant0.default_function_kernel:
	.zero		912


//--------------------- SYMBOLS --------------------------

	.type		.nv.reservedSmem.offset0,@object
	.size		.nv.reservedSmem.offset0,0x4
